	.headerflags	@"EF_CUDA_TEXMODE_UNIFIED EF_CUDA_64BIT_ADDRESS EF_CUDA_ACCELERATORS EF_CUDA_SM90 EF_CUDA_VIRTUAL_SM(EF_CUDA_SM90)"
	.elftype	@"ET_EXEC"


//--------------------- .nv.info                  --------------------------
	.section	.nv.info,"",@"SHT_CUDA_INFO"
	.align	4


	//----- nvinfo : EIATTR_REGCOUNT
	.align		4
        /*0000*/ 	.byte	0x04, 0x2f
        /*0002*/ 	.short	(.L_1 - .L_0)
	.align		4
.L_0:
        /*0004*/ 	.word	index@(triton_poi_fused_cat_8)
        /*0008*/ 	.word	0x0000000c


	//----- nvinfo : EIATTR_MIN_STACK_SIZE
	.align		4
.L_1:
        /*000c*/ 	.byte	0x04, 0x12
        /*000e*/ 	.short	(.L_3 - .L_2)
	.align		4
.L_2:
        /*0010*/ 	.word	index@(triton_poi_fused_cat_8)
        /*0014*/ 	.word	0x00000000


	//----- nvinfo : EIATTR_FRAME_SIZE
	.align		4
.L_3:
        /*0018*/ 	.byte	0x04, 0x11
        /*001a*/ 	.short	(.L_5 - .L_4)
	.align		4
.L_4:
        /*001c*/ 	.word	index@(triton_poi_fused_cat_8)
        /*0020*/ 	.word	0x00000000


	//----- nvinfo : EIATTR_MIN_STACK_SIZE
	.align		4
.L_5:
        /*0024*/ 	.byte	0x04, 0x12
        /*0026*/ 	.short	(.L_7 - .L_6)
	.align		4
.L_6:
        /*0028*/ 	.word	index@(triton_poi_fused_cat_8)
        /*002c*/ 	.word	0x00000000
.L_7:


//--------------------- .nv.info.triton_poi_fused_cat_8 --------------------------
	.section	.nv.info.triton_poi_fused_cat_8,"",@"SHT_CUDA_INFO"
	.sectionflags	@""
	.align	4


	//----- nvinfo : EIATTR_CUDA_API_VERSION
	.align		4
        /*0000*/ 	.byte	0x04, 0x37
        /*0002*/ 	.short	(.L_9 - .L_8)
.L_8:
        /*0004*/ 	.word	0x0000007c


	//----- nvinfo : EIATTR_KPARAM_INFO
	.align		4
.L_9:
        /*0008*/ 	.byte	0x04, 0x17
        /*000a*/ 	.short	(.L_11 - .L_10)
.L_10:
        /*000c*/ 	.word	0x00000000
        /*0010*/ 	.short	0x0003
        /*0012*/ 	.short	0x0018
        /*0014*/ 	.byte	0x00, 0xf0, 0x11, 0x00


	//----- nvinfo : EIATTR_KPARAM_INFO
	.align		4
.L_11:
        /*0018*/ 	.byte	0x04, 0x17
        /*001a*/ 	.short	(.L_13 - .L_12)
.L_12:
        /*001c*/ 	.word	0x00000000
        /*0020*/ 	.short	0x0002
        /*0022*/ 	.short	0x0010
        /*0024*/ 	.byte	0x00, 0xf4, 0x21, 0x00


	//----- nvinfo : EIATTR_KPARAM_INFO
	.align		4
.L_13:
        /*0028*/ 	.byte	0x04, 0x17
        /*002a*/ 	.short	(.L_15 - .L_14)
.L_14:
        /*002c*/ 	.word	0x00000000
        /*0030*/ 	.short	0x0001
        /*0032*/ 	.short	0x0008
        /*0034*/ 	.byte	0x00, 0xf4, 0x21, 0x00


	//----- nvinfo : EIATTR_KPARAM_INFO
	.align		4
.L_15:
        /*0038*/ 	.byte	0x04, 0x17
        /*003a*/ 	.short	(.L_17 - .L_16)
.L_16:
        /*003c*/ 	.word	0x00000000
        /*0040*/ 	.short	0x0000
        /*0042*/ 	.short	0x0000
        /*0044*/ 	.byte	0x00, 0xf4, 0x21, 0x00


	//----- nvinfo : EIATTR_SPARSE_MMA_MASK
	.align		4
.L_17:
        /*0048*/ 	.byte	0x03, 0x50
        /*004a*/ 	.short	0x0000


	//----- nvinfo : EIATTR_MAXREG_COUNT
	.align		4
        /*004c*/ 	.byte	0x03, 0x1b
        /*004e*/ 	.short	0x00ff


	//----- nvinfo : EIATTR_EXIT_INSTR_OFFSETS
	.align		4
        /*0050*/ 	.byte	0x04, 0x1c
        /*0052*/ 	.short	(.L_19 - .L_18)


	//   ....[0]....
.L_18:
        /*0054*/ 	.word	0x000002e0


	//   ....[1]....
        /*0058*/ 	.word	0x00000300


	//----- nvinfo : EIATTR_REQNTID
	.align		4
.L_19:
        /*005c*/ 	.byte	0x04, 0x10
        /*005e*/ 	.short	(.L_21 - .L_20)
.L_20:
        /*0060*/ 	.word	0x00000080
        /*0064*/ 	.word	0x00000001
        /*0068*/ 	.word	0x00000001


	//----- nvinfo : EIATTR_CBANK_PARAM_SIZE
	.align		4
.L_21:
        /*006c*/ 	.byte	0x03, 0x19
        /*006e*/ 	.short	0x001c


	//----- nvinfo : EIATTR_PARAM_CBANK
	.align		4
        /*0070*/ 	.byte	0x04, 0x0a
        /*0072*/ 	.short	(.L_23 - .L_22)
	.align		4
.L_22:
        /*0074*/ 	.word	index@(.nv.constant0.triton_poi_fused_cat_8)
        /*0078*/ 	.short	0x0210
        /*007a*/ 	.short	0x001c


	//----- nvinfo : EIATTR_SW_WAR
	.align		4
.L_23:
        /*007c*/ 	.byte	0x04, 0x36
        /*007e*/ 	.short	(.L_25 - .L_24)
.L_24:
        /*0080*/ 	.word	0x00000008
.L_25:


//--------------------- .nv.callgraph             --------------------------
	.section	.nv.callgraph,"",@"SHT_CUDA_CALLGRAPH"
	.align	4
	.sectionentsize	8
	.align		4
        /*0000*/ 	.word	0x00000000
	.align		4
        /*0004*/ 	.word	0xffffffff
	.align		4
        /*0008*/ 	.word	0x00000000
	.align		4
        /*000c*/ 	.word	0xfffffffe
	.align		4
        /*0010*/ 	.word	0x00000000
	.align		4
        /*0014*/ 	.word	0xfffffffd
	.align		4
        /*0018*/ 	.word	0x00000000
	.align		4
        /*001c*/ 	.word	0xfffffffc


//--------------------- .text.triton_poi_fused_cat_8 --------------------------
	.section	.text.triton_poi_fused_cat_8,"ax",@progbits
	.align	128
        .global         triton_poi_fused_cat_8
        .type           triton_poi_fused_cat_8,@function
        .size           triton_poi_fused_cat_8,(.L_x_1 - triton_poi_fused_cat_8)
        .other          triton_poi_fused_cat_8,@"STO_CUDA_ENTRY STV_DEFAULT"
triton_poi_fused_cat_8:
.text.triton_poi_fused_cat_8:
[----:B------:R-:W0:Y:S02]  /*0000*/  LDC R1, c[0x0][0x28] ;  /* 0x00000a00ff017b82 */ /* 0x000e240000000800 */
[----:B------:R-:W1:Y:S01]  /*0010*/  S2R R0, SR_TID.X ;  /* 0x0000000000007919 */ /* 0x000e620000002100 */
[----:B------:R-:W-:Y:S01]  /*0020*/  ULDC.64 UR4, c[0x0][0x208] ;  /* 0x0000820000047ab9 */ /* 0x000fe20000000a00 */
[----:B------:R-:W-:Y:S01]  /*0030*/  ULDC.64 UR6, c[0x0][0x218] ;  /* 0x0000860000067ab9 */ /* 0x000fe20000000a00 */
[----:B------:R-:W2:Y:S01]  /*0040*/  S2R R3, SR_CTAID.X ;  /* 0x0000000000037919 */ /* 0x000ea20000002500 */
[----:B-1----:R-:W-:-:S05]  /*0050*/  LOP3.LUT R0, R0, 0x7f, RZ, 0xc0, !PT ;  /* 0x0000007f00007812 */ /* 0x002fca00078ec0ff */
[----:B--2---:R-:W-:-:S04]  /*0060*/  IMAD R0, R3, 0x80, R0 ;  /* 0x0000008003007824 */ /* 0x004fc800078e0200 */
[----:B------:R-:W-:Y:S01]  /*0070*/  IMAD.HI R8, R0, 0x487ede05, RZ ;  /* 0x487ede0500087827 */ /* 0x000fe200078e02ff */
[----:B------:R-:W-:-:S04]  /*0080*/  SHF.R.S32.HI R3, RZ, 0x1f, R0 ;  /* 0x0000001fff037819 */ /* 0x000fc80000011400 */
[----:B------:R-:W-:Y:S02]  /*0090*/  LEA.HI R4, R3, R0, RZ, 0x4 ;  /* 0x0000000003047211 */ /* 0x000fe400078f20ff */
[----:B------:R-:W1:Y:S02]  /*00a0*/  LDC.64 R2, c[0x0][0x210] ;  /* 0x00008400ff027b82 */ /* 0x000e640000000a00 */
[----:B------:R-:W-:-:S05]  /*00b0*/  SHF.R.S32.HI R5, RZ, 0x4, R4 ;  /* 0x00000004ff057819 */ /* 0x000fca0000011404 */
[----:B------:R-:W-:-:S05]  /*00c0*/  IMAD.HI R6, R5, 0x487ede05, RZ ;  /* 0x487ede0505067827 */ /* 0x000fca00078e02ff */
[----:B------:R-:W-:-:S04]  /*00d0*/  SHF.R.U32.HI R7, RZ, 0x1f, R6 ;  /* 0x0000001fff077819 */ /* 0x000fc80000011606 */
[----:B------:R-:W-:Y:S02]  /*00e0*/  LEA.HI.SX32 R6, R6, R7, 0x19 ;  /* 0x0000000706067211 */ /* 0x000fe400078fcaff */
[----:B------:R-:W-:-:S03]  /*00f0*/  SHF.R.U32.HI R7, RZ, 0x1f, R8 ;  /* 0x0000001fff077819 */ /* 0x000fc60000011608 */
[----:B------:R-:W-:Y:S01]  /*0100*/  IMAD R6, R6, -0x1c4, R5 ;  /* 0xfffffe3c06067824 */ /* 0x000fe200078e0205 */
[----:B------:R-:W-:-:S04]  /*0110*/  LEA.HI.SX32 R7, R8, R7, 0x15 ;  /* 0x0000000708077211 */ /* 0x000fc800078faaff */
[----:B------:R-:W-:Y:S01]  /*0120*/  ISETP.GE.AND P1, PT, R6, 0x20, PT ;  /* 0x000000200600780c */ /* 0x000fe20003f26270 */
[----:B------:R-:W-:-:S03]  /*0130*/  IMAD R8, R7, -0x1c40, R0 ;  /* 0xffffe3c007087824 */ /* 0x000fc600078e0200 */
[----:B------:R-:W-:Y:S01]  /*0140*/  ISETP.LT.AND P3, PT, R0, 0x7100, !P1 ;  /* 0x000071000000780c */ /* 0x000fe20004f61270 */
[----:B------:R-:W-:Y:S02]  /*0150*/  IMAD R5, R7, 0x200, R8 ;  /* 0x0000020007057824 */ /* 0x000fe400078e0208 */
[----:B------:R-:W-:Y:S02]  /*0160*/  IMAD.MOV.U32 R8, RZ, RZ, RZ ;  /* 0x000000ffff087224 */ /* 0x000fe400078e00ff */
[----:B-1----:R-:W-:Y:S01]  /*0170*/  IMAD.WIDE R2, R5, 0x4, R2 ;  /* 0x0000000405027825 */ /* 0x002fe200078e0202 */
[----:B------:R-:W-:-:S03]  /*0180*/  LOP3.LUT R5, R4, 0xfffffff0, RZ, 0xc0, !PT ;  /* 0xfffffff004057812 */ /* 0x000fc600078ec0ff */
[----:B------:R-:W-:Y:S02]  /*0190*/  IMAD R7, R7, 0x1a40, RZ ;  /* 0x00001a4007077824 */ /* 0x000fe400078e02ff */
[----:B------:R-:W-:Y:S02]  /*01a0*/  IMAD.IADD R5, R0, 0x1, -R5 ;  /* 0x0000000100057824 */ /* 0x000fe400078e0a05 */
[----:B------:R-:W-:Y:S01]  /*01b0*/  IMAD.SHL.U32 R4, R6, 0x10, RZ ;  /* 0x0000001006047824 */ /* 0x000fe200078e00ff */
[----:B------:R1:W2:Y:S01]  /*01c0*/  @P3 LDG.E R8, desc[UR4][R2.64] ;  /* 0x0000000402083981 */ /* 0x0002a2000c1e1900 */
[--C-:B------:R-:W-:Y:S02]  /*01d0*/  SHF.R.S32.HI R9, RZ, 0x1f, R7.reuse ;  /* 0x0000001fff097819 */ /* 0x100fe40000011407 */
[----:B------:R-:W-:Y:S02]  /*01e0*/  ISETP.GE.AND P0, PT, R0, 0x7100, PT ;  /* 0x000071000000780c */ /* 0x000fe40003f06270 */
[----:B------:R-:W-:-:S02]  /*01f0*/  IADD3 R7, P4, P5, R4, R5, R7 ;  /* 0x0000000504077210 */ /* 0x000fc40007d9e007 */
[----:B------:R-:W-:Y:S02]  /*0200*/  SHF.R.S32.HI R5, RZ, 0x1f, R5 ;  /* 0x0000001fff057819 */ /* 0x000fe40000011405 */
[----:B------:R-:W-:Y:S01]  /*0210*/  SHF.R.S32.HI R4, RZ, 0x1f, R4 ;  /* 0x0000001fff047819 */ /* 0x000fe20000011404 */
[----:B-1----:R-:W1:Y:S01]  /*0220*/  LDC.64 R2, c[0x0][0x220] ;  /* 0x00008800ff027b82 */ /* 0x002e620000000a00 */
[----:B------:R-:W-:Y:S02]  /*0230*/  ISETP.GT.AND P2, PT, R6, 0x1f, !P0 ;  /* 0x0000001f0600780c */ /* 0x000fe40004744270 */
[----:B------:R-:W-:Y:S02]  /*0240*/  IADD3.X R6, R4, R5, R9, P4, P5 ;  /* 0x0000000504067210 */ /* 0x000fe400027ea409 */
[----:B------:R-:W-:-:S04]  /*0250*/  LEA R4, P4, R7, UR6, 0x2 ;  /* 0x0000000607047c11 */ /* 0x000fc8000f8810ff */
[----:B------:R-:W-:Y:S01]  /*0260*/  LEA.HI.X R5, R7, UR7, R6, 0x2, P4 ;  /* 0x0000000707057c11 */ /* 0x000fe2000a0f1406 */
[----:B------:R-:W-:-:S06]  /*0270*/  IMAD.MOV.U32 R6, RZ, RZ, RZ ;  /* 0x000000ffff067224 */ /* 0x000fcc00078e00ff */
[----:B------:R-:W3:Y:S01]  /*0280*/  @P2 LDG.E R6, desc[UR4][R4.64+-0x800] ;  /* 0xfff8000404062981 */ /* 0x000ee2000c1e1900 */
[----:B-1----:R-:W-:Y:S01]  /*0290*/  IMAD.WIDE R2, R0, 0x4, R2 ;  /* 0x0000000400027825 */ /* 0x002fe200078e0202 */
[----:B--2---:R-:W-:-:S04]  /*02a0*/  SEL R7, R8, RZ, P3 ;  /* 0x000000ff08077207 */ /* 0x004fc80001800000 */
[----:B------:R-:W-:-:S13]  /*02b0*/  FSETP.GT.AND P3, PT, R7, RZ, PT ;  /* 0x000000ff0700720b */ /* 0x000fda0003f64000 */
[----:B------:R-:W-:Y:S01]  /*02c0*/  @!P3 FMUL R7, R7, 0.10000000149011611938 ;  /* 0x3dcccccd0707b820 */ /* 0x000fe20000400000 */
[----:B---3--:R-:W-:Y:S01]  /*02d0*/  @P1 SEL R7, R6, RZ, P2 ;  /* 0x000000ff06071207 */ /* 0x008fe20001000000 */
[----:B------:R-:W-:Y:S06]  /*02e0*/  @P0 EXIT ;  /* 0x000000000000094d */ /* 0x000fec0003800000 */
[----:B------:R-:W-:Y:S01]  /*02f0*/  STG.E desc[UR4][R2.64], R7 ;  /* 0x0000000702007986 */ /* 0x000fe2000c101904 */
[----:B------:R-:W-:Y:S05]  /*0300*/  EXIT ;  /* 0x000000000000794d */ /* 0x000fea0003800000 */
.L_x_0:
[----:B------:R-:W-:-:S00]  /*0310*/  BRA `(.L_x_0) ;  /* 0xfffffffc00fc7947 */ /* 0x000fc0000383ffff */
[----:B------:R-:W-:-:S00]  /*0320*/  NOP ;  /* 0x0000000000007918 */ /* 0x000fc00000000000 */
        /* <DEDUP_REMOVED lines=13> */
.L_x_1:


//--------------------- .nv.constant0.triton_poi_fused_cat_8 --------------------------
	.section	.nv.constant0.triton_poi_fused_cat_8,"a",@progbits
	.sectionflags	@""
	.align	4
.nv.constant0.triton_poi_fused_cat_8:
	.zero		556
